	.headerflags	@"EF_CUDA_TEXMODE_UNIFIED EF_CUDA_64BIT_ADDRESS EF_CUDA_ACCELERATORS EF_CUDA_SM90 EF_CUDA_VIRTUAL_SM(EF_CUDA_SM90)"
	.elftype	@"ET_EXEC"


//--------------------- .nv.info                  --------------------------
	.section	.nv.info,"",@"SHT_CUDA_INFO"
	.align	4


	//----- nvinfo : EIATTR_REGCOUNT
	.align		4
        /*0000*/ 	.byte	0x04, 0x2f
        /*0002*/ 	.short	(.L_1 - .L_0)
	.align		4
.L_0:
        /*0004*/ 	.word	index@(triton_poi_fused__safe_softmax_3)
        /*0008*/ 	.word	0x0000000e


	//----- nvinfo : EIATTR_MIN_STACK_SIZE
	.align		4
.L_1:
        /*000c*/ 	.byte	0x04, 0x12
        /*000e*/ 	.short	(.L_3 - .L_2)
	.align		4
.L_2:
        /*0010*/ 	.word	index@(triton_poi_fused__safe_softmax_3)
        /*0014*/ 	.word	0x00000000


	//----- nvinfo : EIATTR_FRAME_SIZE
	.align		4
.L_3:
        /*0018*/ 	.byte	0x04, 0x11
        /*001a*/ 	.short	(.L_5 - .L_4)
	.align		4
.L_4:
        /*001c*/ 	.word	index@(triton_poi_fused__safe_softmax_3)
        /*0020*/ 	.word	0x00000000


	//----- nvinfo : EIATTR_MIN_STACK_SIZE
	.align		4
.L_5:
        /*0024*/ 	.byte	0x04, 0x12
        /*0026*/ 	.short	(.L_7 - .L_6)
	.align		4
.L_6:
        /*0028*/ 	.word	index@(triton_poi_fused__safe_softmax_3)
        /*002c*/ 	.word	0x00000000
.L_7:


//--------------------- .nv.info.triton_poi_fused__safe_softmax_3 --------------------------
	.section	.nv.info.triton_poi_fused__safe_softmax_3,"",@"SHT_CUDA_INFO"
	.sectionflags	@""
	.align	4


	//----- nvinfo : EIATTR_CUDA_API_VERSION
	.align		4
        /*0000*/ 	.byte	0x04, 0x37
        /*0002*/ 	.short	(.L_9 - .L_8)
.L_8:
        /*0004*/ 	.word	0x0000007c


	//----- nvinfo : EIATTR_KPARAM_INFO
	.align		4
.L_9:
        /*0008*/ 	.byte	0x04, 0x17
        /*000a*/ 	.short	(.L_11 - .L_10)
.L_10:
        /*000c*/ 	.word	0x00000000
        /*0010*/ 	.short	0x0002
        /*0012*/ 	.short	0x0010
        /*0014*/ 	.byte	0x00, 0xf0, 0x11, 0x00


	//----- nvinfo : EIATTR_KPARAM_INFO
	.align		4
.L_11:
        /*0018*/ 	.byte	0x04, 0x17
        /*001a*/ 	.short	(.L_13 - .L_12)
.L_12:
        /*001c*/ 	.word	0x00000000
        /*0020*/ 	.short	0x0001
        /*0022*/ 	.short	0x0008
        /*0024*/ 	.byte	0x00, 0xf4, 0x21, 0x00


	//----- nvinfo : EIATTR_KPARAM_INFO
	.align		4
.L_13:
        /*0028*/ 	.byte	0x04, 0x17
        /*002a*/ 	.short	(.L_15 - .L_14)
.L_14:
        /*002c*/ 	.word	0x00000000
        /*0030*/ 	.short	0x0000
        /*0032*/ 	.short	0x0000
        /*0034*/ 	.byte	0x00, 0xf4, 0x21, 0x00


	//----- nvinfo : EIATTR_SPARSE_MMA_MASK
	.align		4
.L_15:
        /*0038*/ 	.byte	0x03, 0x50
        /*003a*/ 	.short	0x0000


	//----- nvinfo : EIATTR_MAXREG_COUNT
	.align		4
        /*003c*/ 	.byte	0x03, 0x1b
        /*003e*/ 	.short	0x00ff


	//----- nvinfo : EIATTR_EXIT_INSTR_OFFSETS
	.align		4
        /*0040*/ 	.byte	0x04, 0x1c
        /*0042*/ 	.short	(.L_17 - .L_16)


	//   ....[0]....
.L_16:
        /*0044*/ 	.word	0x00000280


	//   ....[1]....
        /*0048*/ 	.word	0x000002a0


	//----- nvinfo : EIATTR_REQNTID
	.align		4
.L_17:
        /*004c*/ 	.byte	0x04, 0x10
        /*004e*/ 	.short	(.L_19 - .L_18)
.L_18:
        /*0050*/ 	.word	0x00000080
        /*0054*/ 	.word	0x00000001
        /*0058*/ 	.word	0x00000001


	//----- nvinfo : EIATTR_CBANK_PARAM_SIZE
	.align		4
.L_19:
        /*005c*/ 	.byte	0x03, 0x19
        /*005e*/ 	.short	0x0014


	//----- nvinfo : EIATTR_PARAM_CBANK
	.align		4
        /*0060*/ 	.byte	0x04, 0x0a
        /*0062*/ 	.short	(.L_21 - .L_20)
	.align		4
.L_20:
        /*0064*/ 	.word	index@(.nv.constant0.triton_poi_fused__safe_softmax_3)
        /*0068*/ 	.short	0x0210
        /*006a*/ 	.short	0x0014


	//----- nvinfo : EIATTR_SW_WAR
	.align		4
.L_21:
        /*006c*/ 	.byte	0x04, 0x36
        /*006e*/ 	.short	(.L_23 - .L_22)
.L_22:
        /*0070*/ 	.word	0x00000008
.L_23:


//--------------------- .nv.callgraph             --------------------------
	.section	.nv.callgraph,"",@"SHT_CUDA_CALLGRAPH"
	.align	4
	.sectionentsize	8
	.align		4
        /*0000*/ 	.word	0x00000000
	.align		4
        /*0004*/ 	.word	0xffffffff
	.align		4
        /*0008*/ 	.word	0x00000000
	.align		4
        /*000c*/ 	.word	0xfffffffe
	.align		4
        /*0010*/ 	.word	0x00000000
	.align		4
        /*0014*/ 	.word	0xfffffffd
	.align		4
        /*0018*/ 	.word	0x00000000
	.align		4
        /*001c*/ 	.word	0xfffffffc


//--------------------- .text.triton_poi_fused__safe_softmax_3 --------------------------
	.section	.text.triton_poi_fused__safe_softmax_3,"ax",@progbits
	.align	128
        .global         triton_poi_fused__safe_softmax_3
        .type           triton_poi_fused__safe_softmax_3,@function
        .size           triton_poi_fused__safe_softmax_3,(.L_x_1 - triton_poi_fused__safe_softmax_3)
        .other          triton_poi_fused__safe_softmax_3,@"STO_CUDA_ENTRY STV_DEFAULT"
triton_poi_fused__safe_softmax_3:
.text.triton_poi_fused__safe_softmax_3:
[----:B------:R-:W0:Y:S02]  /*0000*/  LDC R1, c[0x0][0x28] ;  /* 0x00000a00ff017b82 */ /* 0x000e240000000800 */
[----:B------:R-:W1:Y:S01]  /*0010*/  S2R R0, SR_TID.X ;  /* 0x0000000000007919 */ /* 0x000e620000002100 */
[----:B------:R-:W2:Y:S01]  /*0020*/  LDC.64 R2, c[0x0][0x210] ;  /* 0x00008400ff027b82 */ /* 0x000ea20000000a00 */
[----:B------:R-:W-:Y:S01]  /*0030*/  IMAD.MOV.U32 R11, RZ, RZ, RZ ;  /* 0x000000ffff0b7224 */ /* 0x000fe200078e00ff */
[----:B------:R-:W-:Y:S01]  /*0040*/  ULDC.64 UR4, c[0x0][0x208] ;  /* 0x0000820000047ab9 */ /* 0x000fe20000000a00 */
[----:B------:R-:W3:Y:S01]  /*0050*/  S2R R7, SR_CTAID.X ;  /* 0x0000000000077919 */ /* 0x000ee20000002500 */
[----:B------:R-:W-:Y:S01]  /*0060*/  IMAD.MOV.U32 R6, RZ, RZ, RZ ;  /* 0x000000ffff067224 */ /* 0x000fe200078e00ff */
[----:B-1----:R-:W-:Y:S02]  /*0070*/  LOP3.LUT R0, R0, 0x7f, RZ, 0xc0, !PT ;  /* 0x0000007f00007812 */ /* 0x002fe400078ec0ff */
[----:B---3--:R-:W-:-:S03]  /*0080*/  SHF.R.S32.HI R4, RZ, 0x18, R7 ;  /* 0x00000018ff047819 */ /* 0x008fc60000011407 */
[----:B------:R-:W-:Y:S01]  /*0090*/  IMAD R7, R7, 0x80, R0 ;  /* 0x0000008007077824 */ /* 0x000fe200078e0200 */
[----:B------:R-:W-:-:S04]  /*00a0*/  SGXT R0, R4, 0x1 ;  /* 0x000000010400781a */ /* 0x000fc80000000200 */
[----:B------:R-:W-:Y:S02]  /*00b0*/  ISETP.GE.AND P0, PT, R7, 0x400, PT ;  /* 0x000004000700780c */ /* 0x000fe40003f06270 */
[----:B------:R-:W-:-:S04]  /*00c0*/  LEA.HI R0, R0, R7, RZ, 0x2 ;  /* 0x0000000700007211 */ /* 0x000fc800078f10ff */
[----:B------:R-:W-:-:S05]  /*00d0*/  LOP3.LUT R5, R0, 0xfffffffc, RZ, 0xc0, !PT ;  /* 0xfffffffc00057812 */ /* 0x000fca00078ec0ff */
[----:B--2---:R-:W-:-:S05]  /*00e0*/  IMAD.WIDE R4, R5, 0x4, R2 ;  /* 0x0000000405047825 */ /* 0x004fca00078e0202 */
[----:B------:R-:W2:Y:S01]  /*00f0*/  @!P0 LDG.E.EL R11, desc[UR4][R4.64] ;  /* 0x00000004040b8981 */ /* 0x000ea2000c2e1900 */
[----:B------:R-:W-:-:S03]  /*0100*/  CS2R R8, SRZ ;  /* 0x0000000000087805 */ /* 0x000fc6000001ff00 */
[----:B------:R-:W3:Y:S04]  /*0110*/  @!P0 LDG.E.EL R6, desc[UR4][R4.64+0x4] ;  /* 0x0000040404068981 */ /* 0x000ee8000c2e1900 */
[----:B------:R-:W4:Y:S04]  /*0120*/  @!P0 LDG.E.EL R8, desc[UR4][R4.64+0x8] ;  /* 0x0000080404088981 */ /* 0x000f28000c2e1900 */
[----:B------:R-:W5:Y:S01]  /*0130*/  @!P0 LDG.E.EL R9, desc[UR4][R4.64+0xc] ;  /* 0x00000c0404098981 */ /* 0x000f62000c2e1900 */
[----:B------:R-:W-:Y:S02]  /*0140*/  IMAD.MOV.U32 R0, RZ, RZ, RZ ;  /* 0x000000ffff007224 */ /* 0x000fe400078e00ff */
[----:B------:R-:W-:-:S05]  /*0150*/  IMAD.WIDE R2, R7, 0x4, R2 ;  /* 0x0000000407027825 */ /* 0x000fca00078e0202 */
[----:B------:R1:W5:Y:S02]  /*0160*/  @!P0 LDG.E R0, desc[UR4][R2.64] ;  /* 0x0000000402008981 */ /* 0x000364000c1e1900 */
[----:B-1----:R-:W1:Y:S02]  /*0170*/  LDC.64 R2, c[0x0][0x218] ;  /* 0x00008600ff027b82 */ /* 0x002e640000000a00 */
[----:B-1----:R-:W-:Y:S01]  /*0180*/  IMAD.WIDE R2, R7, 0x4, R2 ;  /* 0x0000000407027825 */ /* 0x002fe200078e0202 */
[C---:B--2---:R-:W-:Y:S02]  /*0190*/  FSETP.NAN.AND P2, PT, R11.reuse, R11, PT ;  /* 0x0000000b0b00720b */ /* 0x044fe40003f48000 */
[----:B---3--:R-:W-:-:S11]  /*01a0*/  FSETP.GT.AND P1, PT, R11, R6, PT ;  /* 0x000000060b00720b */ /* 0x008fd60003f24000 */
[----:B------:R-:W-:-:S04]  /*01b0*/  @!P2 FSEL R11, R11, R6, P1 ;  /* 0x000000060b0ba208 */ /* 0x000fc80000800000 */
[C---:B----4-:R-:W-:Y:S02]  /*01c0*/  FSETP.GT.AND P1, PT, R11.reuse, R8, PT ;  /* 0x000000080b00720b */ /* 0x050fe40003f24000 */
[----:B------:R-:W-:-:S11]  /*01d0*/  FSETP.NAN.AND P2, PT, R11, R11, PT ;  /* 0x0000000b0b00720b */ /* 0x000fd60003f48000 */
[----:B------:R-:W-:-:S04]  /*01e0*/  @!P1 FSEL R11, R11, R8, P2 ;  /* 0x000000080b0b9208 */ /* 0x000fc80001000000 */
[C---:B-----5:R-:W-:Y:S02]  /*01f0*/  FSETP.GT.AND P1, PT, R11.reuse, R9, PT ;  /* 0x000000090b00720b */ /* 0x060fe40003f24000 */
[----:B------:R-:W-:-:S11]  /*0200*/  FSETP.NAN.AND P2, PT, R11, R11, PT ;  /* 0x0000000b0b00720b */ /* 0x000fd60003f48000 */
[----:B------:R-:W-:-:S05]  /*0210*/  @!P1 FSEL R11, R11, R9, P2 ;  /* 0x000000090b0b9208 */ /* 0x000fca0001000000 */
[----:B------:R-:W-:-:S04]  /*0220*/  FADD R0, -R11, R0 ;  /* 0x000000000b007221 */ /* 0x000fc80000000100 */
[----:B------:R-:W-:-:S05]  /*0230*/  FMUL R0, R0, 1.4426950216293334961 ;  /* 0x3fb8aa3b00007820 */ /* 0x000fca0000400000 */
[----:B------:R-:W-:-:S13]  /*0240*/  FSETP.GEU.AND P1, PT, R0, -126, PT ;  /* 0xc2fc00000000780b */ /* 0x000fda0003f2e000 */
[----:B------:R-:W-:-:S04]  /*0250*/  @!P1 FMUL R0, R0, 0.5 ;  /* 0x3f00000000009820 */ /* 0x000fc80000400000 */
[----:B------:R-:W1:Y:S02]  /*0260*/  MUFU.EX2 R5, R0 ;  /* 0x0000000000057308 */ /* 0x000e640000000800 */
[----:B-1----:R-:W-:Y:S01]  /*0270*/  @!P1 FMUL R5, R5, R5 ;  /* 0x0000000505059220 */ /* 0x002fe20000400000 */
[----:B------:R-:W-:Y:S06]  /*0280*/  @P0 EXIT ;  /* 0x000000000000094d */ /* 0x000fec0003800000 */
[----:B------:R-:W-:Y:S01]  /*0290*/  STG.E desc[UR4][R2.64], R5 ;  /* 0x0000000502007986 */ /* 0x000fe2000c101904 */
[----:B------:R-:W-:Y:S05]  /*02a0*/  EXIT ;  /* 0x000000000000794d */ /* 0x000fea0003800000 */
.L_x_0:
[----:B------:R-:W-:-:S00]  /*02b0*/  BRA `(.L_x_0) ;  /* 0xfffffffc00fc7947 */ /* 0x000fc0000383ffff */
[----:B------:R-:W-:-:S00]  /*02c0*/  NOP ;  /* 0x0000000000007918 */ /* 0x000fc00000000000 */
        /* <DEDUP_REMOVED lines=11> */
.L_x_1:


//--------------------- .nv.constant0.triton_poi_fused__safe_softmax_3 --------------------------
	.section	.nv.constant0.triton_poi_fused__safe_softmax_3,"a",@progbits
	.sectionflags	@""
	.align	4
.nv.constant0.triton_poi_fused__safe_softmax_3:
	.zero		548
